//
// Generated by NVIDIA NVVM Compiler
//
// Compiler Build ID: CL-36424714
// Cuda compilation tools, release 13.0, V13.0.88
// Based on NVVM 20.0.0
//

.version 9.0
.target sm_100
.address_size 64

	// .globl	_Z11less_than_niiPiS_S_S_S_S_S_PcS0_ii

.visible .entry _Z11less_than_niiPiS_S_S_S_S_S_PcS0_ii(
	.param .u32 _Z11less_than_niiPiS_S_S_S_S_S_PcS0_ii_param_0,
	.param .u32 _Z11less_than_niiPiS_S_S_S_S_S_PcS0_ii_param_1,
	.param .u64 .ptr .align 1 _Z11less_than_niiPiS_S_S_S_S_S_PcS0_ii_param_2,
	.param .u64 .ptr .align 1 _Z11less_than_niiPiS_S_S_S_S_S_PcS0_ii_param_3,
	.param .u64 .ptr .align 1 _Z11less_than_niiPiS_S_S_S_S_S_PcS0_ii_param_4,
	.param .u64 .ptr .align 1 _Z11less_than_niiPiS_S_S_S_S_S_PcS0_ii_param_5,
	.param .u64 .ptr .align 1 _Z11less_than_niiPiS_S_S_S_S_S_PcS0_ii_param_6,
	.param .u64 .ptr .align 1 _Z11less_than_niiPiS_S_S_S_S_S_PcS0_ii_param_7,
	.param .u64 .ptr .align 1 _Z11less_than_niiPiS_S_S_S_S_S_PcS0_ii_param_8,
	.param .u64 .ptr .align 1 _Z11less_than_niiPiS_S_S_S_S_S_PcS0_ii_param_9,
	.param .u64 .ptr .align 1 _Z11less_than_niiPiS_S_S_S_S_S_PcS0_ii_param_10,
	.param .u32 _Z11less_than_niiPiS_S_S_S_S_S_PcS0_ii_param_11,
	.param .u32 _Z11less_than_niiPiS_S_S_S_S_S_PcS0_ii_param_12
)
{
	.reg .pred 	%p<8>;
	.reg .b16 	%rs<3>;
	.reg .b32 	%r<31>;
	.reg .b64 	%rd<36>;

	ld.param.u32 	%r2, [_Z11less_than_niiPiS_S_S_S_S_S_PcS0_ii_param_0];
	ld.param.u32 	%r5, [_Z11less_than_niiPiS_S_S_S_S_S_PcS0_ii_param_1];
	ld.param.u64 	%rd4, [_Z11less_than_niiPiS_S_S_S_S_S_PcS0_ii_param_2];
	ld.param.u64 	%rd10, [_Z11less_than_niiPiS_S_S_S_S_S_PcS0_ii_param_3];
	ld.param.u64 	%rd5, [_Z11less_than_niiPiS_S_S_S_S_S_PcS0_ii_param_4];
	ld.param.u64 	%rd11, [_Z11less_than_niiPiS_S_S_S_S_S_PcS0_ii_param_5];
	ld.param.u64 	%rd6, [_Z11less_than_niiPiS_S_S_S_S_S_PcS0_ii_param_6];
	ld.param.u64 	%rd7, [_Z11less_than_niiPiS_S_S_S_S_S_PcS0_ii_param_7];
	ld.param.u64 	%rd12, [_Z11less_than_niiPiS_S_S_S_S_S_PcS0_ii_param_8];
	ld.param.u64 	%rd8, [_Z11less_than_niiPiS_S_S_S_S_S_PcS0_ii_param_9];
	ld.param.u64 	%rd9, [_Z11less_than_niiPiS_S_S_S_S_S_PcS0_ii_param_10];
	ld.param.u32 	%r3, [_Z11less_than_niiPiS_S_S_S_S_S_PcS0_ii_param_11];
	ld.param.u32 	%r4, [_Z11less_than_niiPiS_S_S_S_S_S_PcS0_ii_param_12];
	cvta.to.global.u64 	%rd1, %rd10;
	cvta.to.global.u64 	%rd2, %rd11;
	cvta.to.global.u64 	%rd3, %rd12;
	mov.u32 	%r6, %ctaid.x;
	mov.u32 	%r7, %ntid.x;
	mov.u32 	%r8, %tid.x;
	mad.lo.s32 	%r1, %r6, %r7, %r8;
	setp.gt.s32 	%p1, %r1, %r5;
	@%p1 bra 	$L__BB0_7;
	setp.ne.s32 	%p2, %r1, 0;
	@%p2 bra 	$L__BB0_3;
	mad.lo.s32 	%r9, %r4, %r2, %r3;
	st.global.u32 	[%rd3], %r9;
	add.s32 	%r10, %r9, %r4;
	st.global.u32 	[%rd2], %r10;
$L__BB0_3:
	setp.ne.s32 	%p3, %r2, %r1;
	@%p3 bra 	$L__BB0_5;
	mad.lo.s32 	%r11, %r4, %r2, %r3;
	mul.wide.s32 	%rd13, %r2, 4;
	add.s64 	%rd14, %rd3, %rd13;
	st.global.u32 	[%rd14], %r11;
	add.s32 	%r12, %r11, %r4;
	add.s64 	%rd15, %rd1, %rd13;
	st.global.u32 	[%rd15], %r12;
$L__BB0_5:
	setp.lt.s32 	%p4, %r1, 1;
	setp.le.s32 	%p5, %r2, %r1;
	or.pred  	%p6, %p4, %p5;
	@%p6 bra 	$L__BB0_7;
	cvta.to.global.u64 	%rd16, %rd7;
	cvt.u64.u32 	%rd17, %r1;
	cvta.to.global.u64 	%rd18, %rd4;
	mul.wide.u32 	%rd19, %r1, 4;
	add.s64 	%rd20, %rd18, %rd19;
	ld.global.u32 	%r13, [%rd20];
	add.s64 	%rd21, %rd16, %rd19;
	ld.global.u32 	%r14, [%rd21];
	add.s32 	%r15, %r14, %r3;
	min.s32 	%r16, %r13, %r15;
	add.s32 	%r17, %r16, %r4;
	add.s64 	%rd22, %rd1, %rd19;
	st.global.u32 	[%rd22], %r17;
	add.s32 	%r18, %r1, -1;
	cvta.to.global.u64 	%rd23, %rd5;
	mul.wide.u32 	%rd24, %r18, 4;
	add.s64 	%rd25, %rd23, %rd24;
	ld.global.u32 	%r19, [%rd25];
	add.s64 	%rd26, %rd16, %rd24;
	ld.global.u32 	%r20, [%rd26];
	add.s32 	%r21, %r20, %r3;
	min.s32 	%r22, %r19, %r21;
	add.s32 	%r23, %r22, %r4;
	add.s64 	%rd27, %rd2, %rd19;
	st.global.u32 	[%rd27], %r23;
	cvta.to.global.u64 	%rd28, %rd8;
	add.s64 	%rd29, %rd28, %rd17;
	ld.global.u8 	%rs1, [%rd29];
	sub.s32 	%r24, %r2, %r1;
	cvt.s64.s32 	%rd30, %r24;
	cvta.to.global.u64 	%rd31, %rd9;
	add.s64 	%rd32, %rd31, %rd30;
	ld.global.u8 	%rs2, [%rd32];
	setp.ne.s16 	%p7, %rs1, %rs2;
	selp.u32 	%r25, 1, 0, %p7;
	ld.global.u32 	%r26, [%rd22];
	cvta.to.global.u64 	%rd33, %rd6;
	add.s64 	%rd34, %rd33, %rd24;
	ld.global.u32 	%r27, [%rd34];
	add.s32 	%r28, %r27, %r25;
	min.s32 	%r29, %r26, %r23;
	min.s32 	%r30, %r29, %r28;
	add.s64 	%rd35, %rd3, %rd19;
	st.global.u32 	[%rd35], %r30;
$L__BB0_7:
	ret;

}
	// .globl	_Z14greater_than_niiPiS_S_S_S_S_S_PcS0_iii
.visible .entry _Z14greater_than_niiPiS_S_S_S_S_S_PcS0_iii(
	.param .u32 _Z14greater_than_niiPiS_S_S_S_S_S_PcS0_iii_param_0,
	.param .u32 _Z14greater_than_niiPiS_S_S_S_S_S_PcS0_iii_param_1,
	.param .u64 .ptr .align 1 _Z14greater_than_niiPiS_S_S_S_S_S_PcS0_iii_param_2,
	.param .u64 .ptr .align 1 _Z14greater_than_niiPiS_S_S_S_S_S_PcS0_iii_param_3,
	.param .u64 .ptr .align 1 _Z14greater_than_niiPiS_S_S_S_S_S_PcS0_iii_param_4,
	.param .u64 .ptr .align 1 _Z14greater_than_niiPiS_S_S_S_S_S_PcS0_iii_param_5,
	.param .u64 .ptr .align 1 _Z14greater_than_niiPiS_S_S_S_S_S_PcS0_iii_param_6,
	.param .u64 .ptr .align 1 _Z14greater_than_niiPiS_S_S_S_S_S_PcS0_iii_param_7,
	.param .u64 .ptr .align 1 _Z14greater_than_niiPiS_S_S_S_S_S_PcS0_iii_param_8,
	.param .u64 .ptr .align 1 _Z14greater_than_niiPiS_S_S_S_S_S_PcS0_iii_param_9,
	.param .u64 .ptr .align 1 _Z14greater_than_niiPiS_S_S_S_S_S_PcS0_iii_param_10,
	.param .u32 _Z14greater_than_niiPiS_S_S_S_S_S_PcS0_iii_param_11,
	.param .u32 _Z14greater_than_niiPiS_S_S_S_S_S_PcS0_iii_param_12,
	.param .u32 _Z14greater_than_niiPiS_S_S_S_S_S_PcS0_iii_param_13
)
{
	.reg .pred 	%p<4>;
	.reg .b16 	%rs<3>;
	.reg .b32 	%r<34>;
	.reg .b64 	%rd<40>;

	ld.param.u32 	%r4, [_Z14greater_than_niiPiS_S_S_S_S_S_PcS0_iii_param_0];
	ld.param.u32 	%r8, [_Z14greater_than_niiPiS_S_S_S_S_S_PcS0_iii_param_1];
	ld.param.u64 	%rd7, [_Z14greater_than_niiPiS_S_S_S_S_S_PcS0_iii_param_5];
	ld.param.u64 	%rd11, [_Z14greater_than_niiPiS_S_S_S_S_S_PcS0_iii_param_6];
	ld.param.u64 	%rd12, [_Z14greater_than_niiPiS_S_S_S_S_S_PcS0_iii_param_8];
	ld.param.u64 	%rd10, [_Z14greater_than_niiPiS_S_S_S_S_S_PcS0_iii_param_10];
	ld.param.u32 	%r5, [_Z14greater_than_niiPiS_S_S_S_S_S_PcS0_iii_param_11];
	ld.param.u32 	%r6, [_Z14greater_than_niiPiS_S_S_S_S_S_PcS0_iii_param_12];
	ld.param.u32 	%r7, [_Z14greater_than_niiPiS_S_S_S_S_S_PcS0_iii_param_13];
	cvta.to.global.u64 	%rd1, %rd12;
	cvta.to.global.u64 	%rd2, %rd11;
	mov.u32 	%r9, %ctaid.x;
	mov.u32 	%r10, %ntid.x;
	mov.u32 	%r11, %tid.x;
	mad.lo.s32 	%r1, %r9, %r10, %r11;
	setp.gt.s32 	%p1, %r1, %r8;
	@%p1 bra 	$L__BB1_4;
	ld.param.u64 	%rd39, [_Z14greater_than_niiPiS_S_S_S_S_S_PcS0_iii_param_9];
	ld.param.u64 	%rd38, [_Z14greater_than_niiPiS_S_S_S_S_S_PcS0_iii_param_7];
	ld.param.u64 	%rd37, [_Z14greater_than_niiPiS_S_S_S_S_S_PcS0_iii_param_4];
	ld.param.u64 	%rd36, [_Z14greater_than_niiPiS_S_S_S_S_S_PcS0_iii_param_3];
	ld.param.u64 	%rd35, [_Z14greater_than_niiPiS_S_S_S_S_S_PcS0_iii_param_2];
	cvta.to.global.u64 	%rd13, %rd36;
	cvta.to.global.u64 	%rd14, %rd7;
	cvta.to.global.u64 	%rd15, %rd35;
	cvta.to.global.u64 	%rd16, %rd38;
	cvta.to.global.u64 	%rd17, %rd37;
	cvta.to.global.u64 	%rd18, %rd39;
	cvta.to.global.u64 	%rd19, %rd10;
	mul.wide.s32 	%rd20, %r1, 4;
	add.s64 	%rd21, %rd15, %rd20;
	ld.global.u32 	%r12, [%rd21+4];
	add.s64 	%rd22, %rd16, %rd20;
	ld.global.u32 	%r13, [%rd22+4];
	add.s32 	%r14, %r13, %r6;
	min.s32 	%r15, %r12, %r14;
	add.s32 	%r16, %r15, %r7;
	add.s64 	%rd3, %rd13, %rd20;
	st.global.u32 	[%rd3], %r16;
	add.s64 	%rd23, %rd17, %rd20;
	ld.global.u32 	%r17, [%rd23];
	ld.global.u32 	%r18, [%rd22];
	add.s32 	%r19, %r18, %r6;
	min.s32 	%r20, %r17, %r19;
	add.s32 	%r2, %r20, %r7;
	add.s64 	%rd24, %rd14, %rd20;
	st.global.u32 	[%rd24], %r2;
	sub.s32 	%r21, %r4, %r5;
	add.s32 	%r22, %r21, %r1;
	cvt.s64.s32 	%rd25, %r22;
	add.s64 	%rd26, %rd18, %rd25;
	ld.global.u8 	%rs1, [%rd26];
	sub.s32 	%r23, %r5, %r1;
	cvt.s64.s32 	%rd27, %r23;
	add.s64 	%rd28, %rd19, %rd27;
	ld.global.u8 	%rs2, [%rd28];
	setp.ne.s16 	%p2, %rs1, %rs2;
	selp.u32 	%r3, 1, 0, %p2;
	setp.ne.s32 	%p3, %r21, 1;
	@%p3 bra 	$L__BB1_3;
	ld.global.u32 	%r29, [%rd3];
	add.s64 	%rd33, %rd2, %rd20;
	ld.global.u32 	%r30, [%rd33];
	add.s32 	%r31, %r30, %r3;
	min.s32 	%r32, %r29, %r2;
	min.s32 	%r33, %r32, %r31;
	add.s64 	%rd34, %rd1, %rd20;
	st.global.u32 	[%rd34], %r33;
	bra.uni 	$L__BB1_4;
$L__BB1_3:
	ld.global.u32 	%r24, [%rd3];
	add.s64 	%rd30, %rd2, %rd20;
	ld.global.u32 	%r25, [%rd30+4];
	add.s32 	%r26, %r25, %r3;
	min.s32 	%r27, %r24, %r2;
	min.s32 	%r28, %r27, %r26;
	add.s64 	%rd31, %rd1, %rd20;
	st.global.u32 	[%rd31], %r28;
$L__BB1_4:
	ret;

}


// ===== COMPILED SASS (sm_100) =====

	.target	sm_100

	.elftype	@"ET_EXEC"


//--------------------- .note.nv.tkinfo           --------------------------
	.section	.note.nv.tkinfo,"",@"SHT_NOTE"
	.sectionflags	@"SHF_NOTE_NV_TKINFO"
	.tkinfo
        /*0018*/ 	.word	0x00000002
        /*0030*/ 	.string	""
        /*0030*/ 	.string	"ptxas"
        /*0030*/ 	.string	"Cuda compilation tools, release 13.0, V13.0.88"
        /*0030*/ 	.string	"Build cuda_13.0.r13.0/compiler.36424714_0"
        /*0030*/ 	.string	"-arch sm_100 -m 64 "



//--------------------- .note.nv.cuinfo           --------------------------
	.section	.note.nv.cuinfo,"",@"SHT_NOTE"
	.sectionflags	@"SHF_NOTE_NV_CUINFO"
        /*0018*/ 	.short	0x0002
        /*001a*/ 	.short	0x0064
        /*001c*/ 	.short	0x0082
	.zero		2


//--------------------- .nv.info                  --------------------------
	.section	.nv.info,"",@"SHT_CUDA_INFO"
	.align	4


	//----- nvinfo : EIATTR_REGCOUNT
	.align		4
        /*0000*/ 	.byte	0x04, 0x2f
        /*0002*/ 	.short	(.L_1 - .L_0)
	.align		4
.L_0:
        /*0004*/ 	.word	index@(_Z11less_than_niiPiS_S_S_S_S_S_PcS0_ii)
        /*0008*/ 	.word	0x00000018


	//----- nvinfo : EIATTR_FRAME_SIZE
	.align		4
.L_1:
        /*000c*/ 	.byte	0x04, 0x11
        /*000e*/ 	.short	(.L_3 - .L_2)
	.align		4
.L_2:
        /*0010*/ 	.word	index@(_Z11less_than_niiPiS_S_S_S_S_S_PcS0_ii)
        /*0014*/ 	.word	0x00000000


	//----- nvinfo : EIATTR_REGCOUNT
	.align		4
.L_3:
        /*0018*/ 	.byte	0x04, 0x2f
        /*001a*/ 	.short	(.L_5 - .L_4)
	.align		4
.L_4:
        /*001c*/ 	.word	index@(_Z14greater_than_niiPiS_S_S_S_S_S_PcS0_iii)
        /*0020*/ 	.word	0x00000014


	//----- nvinfo : EIATTR_FRAME_SIZE
	.align		4
.L_5:
        /*0024*/ 	.byte	0x04, 0x11
        /*0026*/ 	.short	(.L_7 - .L_6)
	.align		4
.L_6:
        /*0028*/ 	.word	index@(_Z14greater_than_niiPiS_S_S_S_S_S_PcS0_iii)
        /*002c*/ 	.word	0x00000000


	//----- nvinfo : EIATTR_MIN_STACK_SIZE
	.align		4
.L_7:
        /*0030*/ 	.byte	0x04, 0x12
        /*0032*/ 	.short	(.L_9 - .L_8)
	.align		4
.L_8:
        /*0034*/ 	.word	index@(_Z14greater_than_niiPiS_S_S_S_S_S_PcS0_iii)
        /*0038*/ 	.word	0x00000000


	//----- nvinfo : EIATTR_MIN_STACK_SIZE
	.align		4
.L_9:
        /*003c*/ 	.byte	0x04, 0x12
        /*003e*/ 	.short	(.L_11 - .L_10)
	.align		4
.L_10:
        /*0040*/ 	.word	index@(_Z11less_than_niiPiS_S_S_S_S_S_PcS0_ii)
        /*0044*/ 	.word	0x00000000
.L_11:


//--------------------- .nv.compat                --------------------------
	.section	.nv.compat,"",@"SHT_CUDA_COMPAT_INFO"
	.align	4
        /*0000*/ 	.byte	0x02, 0x09, 0x00, 0x00, 0x02, 0x02, 0x01, 0x00, 0x02, 0x05, 0x05, 0x00, 0x03, 0x07, 0x01, 0x01
        /*0010*/ 	.byte	0x02, 0x03, 0x00, 0x00, 0x02, 0x06, 0x01, 0x00, 0x04, 0x0b, 0x08, 0x00, 0x09, 0x00, 0x00, 0x00
        /*0020*/ 	.byte	0x00, 0x00, 0x00, 0x00


//--------------------- .nv.info._Z14greater_than_niiPiS_S_S_S_S_S_PcS0_iii --------------------------
	.section	.nv.info._Z14greater_than_niiPiS_S_S_S_S_S_PcS0_iii,"",@"SHT_CUDA_INFO"
	.sectionflags	@""
	.align	4


	//----- nvinfo : EIATTR_CUDA_API_VERSION
	.align		4
        /*0000*/ 	.byte	0x04, 0x37
        /*0002*/ 	.short	(.L_13 - .L_12)
.L_12:
        /*0004*/ 	.word	0x00000082


	//----- nvinfo : EIATTR_KPARAM_INFO
	.align		4
.L_13:
        /*0008*/ 	.byte	0x04, 0x17
        /*000a*/ 	.short	(.L_15 - .L_14)
.L_14:
        /*000c*/ 	.word	0x00000000
        /*0010*/ 	.short	0x000d
        /*0012*/ 	.short	0x0058
        /*0014*/ 	.byte	0x00, 0xf0, 0x11, 0x00


	//----- nvinfo : EIATTR_KPARAM_INFO
	.align		4
.L_15:
        /*0018*/ 	.byte	0x04, 0x17
        /*001a*/ 	.short	(.L_17 - .L_16)
.L_16:
        /*001c*/ 	.word	0x00000000
        /*0020*/ 	.short	0x000c
        /*0022*/ 	.short	0x0054
        /*0024*/ 	.byte	0x00, 0xf0, 0x11, 0x00


	//----- nvinfo : EIATTR_KPARAM_INFO
	.align		4
.L_17:
        /*0028*/ 	.byte	0x04, 0x17
        /*002a*/ 	.short	(.L_19 - .L_18)
.L_18:
        /*002c*/ 	.word	0x00000000
        /*0030*/ 	.short	0x000b
        /*0032*/ 	.short	0x0050
        /*0034*/ 	.byte	0x00, 0xf0, 0x11, 0x00


	//----- nvinfo : EIATTR_KPARAM_INFO
	.align		4
.L_19:
        /*0038*/ 	.byte	0x04, 0x17
        /*003a*/ 	.short	(.L_21 - .L_20)
.L_20:
        /*003c*/ 	.word	0x00000000
        /*0040*/ 	.short	0x000a
        /*0042*/ 	.short	0x0048
        /*0044*/ 	.byte	0x00, 0xf5, 0x21, 0x00


	//----- nvinfo : EIATTR_KPARAM_INFO
	.align		4
.L_21:
        /*0048*/ 	.byte	0x04, 0x17
        /*004a*/ 	.short	(.L_23 - .L_22)
.L_22:
        /*004c*/ 	.word	0x00000000
        /*0050*/ 	.short	0x0009
        /*0052*/ 	.short	0x0040
        /*0054*/ 	.byte	0x00, 0xf5, 0x21, 0x00


	//----- nvinfo : EIATTR_KPARAM_INFO
	.align		4
.L_23:
        /*0058*/ 	.byte	0x04, 0x17
        /*005a*/ 	.short	(.L_25 - .L_24)
.L_24:
        /*005c*/ 	.word	0x00000000
        /*0060*/ 	.short	0x0008
        /*0062*/ 	.short	0x0038
        /*0064*/ 	.byte	0x00, 0xf5, 0x21, 0x00


	//----- nvinfo : EIATTR_KPARAM_INFO
	.align		4
.L_25:
        /*0068*/ 	.byte	0x04, 0x17
        /*006a*/ 	.short	(.L_27 - .L_26)
.L_26:
        /*006c*/ 	.word	0x00000000
        /*0070*/ 	.short	0x0007
        /*0072*/ 	.short	0x0030
        /*0074*/ 	.byte	0x00, 0xf5, 0x21, 0x00


	//----- nvinfo : EIATTR_KPARAM_INFO
	.align		4
.L_27:
        /*0078*/ 	.byte	0x04, 0x17
        /*007a*/ 	.short	(.L_29 - .L_28)
.L_28:
        /*007c*/ 	.word	0x00000000
        /*0080*/ 	.short	0x0006
        /*0082*/ 	.short	0x0028
        /*0084*/ 	.byte	0x00, 0xf5, 0x21, 0x00


	//----- nvinfo : EIATTR_KPARAM_INFO
	.align		4
.L_29:
        /*0088*/ 	.byte	0x04, 0x17
        /*008a*/ 	.short	(.L_31 - .L_30)
.L_30:
        /*008c*/ 	.word	0x00000000
        /*0090*/ 	.short	0x0005
        /*0092*/ 	.short	0x0020
        /*0094*/ 	.byte	0x00, 0xf5, 0x21, 0x00


	//----- nvinfo : EIATTR_KPARAM_INFO
	.align		4
.L_31:
        /*0098*/ 	.byte	0x04, 0x17
        /*009a*/ 	.short	(.L_33 - .L_32)
.L_32:
        /*009c*/ 	.word	0x00000000
        /*00a0*/ 	.short	0x0004
        /*00a2*/ 	.short	0x0018
        /*00a4*/ 	.byte	0x00, 0xf5, 0x21, 0x00


	//----- nvinfo : EIATTR_KPARAM_INFO
	.align		4
.L_33:
        /*00a8*/ 	.byte	0x04, 0x17
        /*00aa*/ 	.short	(.L_35 - .L_34)
.L_34:
        /*00ac*/ 	.word	0x00000000
        /*00b0*/ 	.short	0x0003
        /*00b2*/ 	.short	0x0010
        /*00b4*/ 	.byte	0x00, 0xf5, 0x21, 0x00


	//----- nvinfo : EIATTR_KPARAM_INFO
	.align		4
.L_35:
        /*00b8*/ 	.byte	0x04, 0x17
        /*00ba*/ 	.short	(.L_37 - .L_36)
.L_36:
        /*00bc*/ 	.word	0x00000000
        /*00c0*/ 	.short	0x0002
        /*00c2*/ 	.short	0x0008
        /*00c4*/ 	.byte	0x00, 0xf5, 0x21, 0x00


	//----- nvinfo : EIATTR_KPARAM_INFO
	.align		4
.L_37:
        /*00c8*/ 	.byte	0x04, 0x17
        /*00ca*/ 	.short	(.L_39 - .L_38)
.L_38:
        /*00cc*/ 	.word	0x00000000
        /*00d0*/ 	.short	0x0001
        /*00d2*/ 	.short	0x0004
        /*00d4*/ 	.byte	0x00, 0xf0, 0x11, 0x00


	//----- nvinfo : EIATTR_KPARAM_INFO
	.align		4
.L_39:
        /*00d8*/ 	.byte	0x04, 0x17
        /*00da*/ 	.short	(.L_41 - .L_40)
.L_40:
        /*00dc*/ 	.word	0x00000000
        /*00e0*/ 	.short	0x0000
        /*00e2*/ 	.short	0x0000
        /*00e4*/ 	.byte	0x00, 0xf0, 0x11, 0x00


	//----- nvinfo : EIATTR_SPARSE_MMA_MASK
	.align		4
.L_41:
        /*00e8*/ 	.byte	0x03, 0x50
        /*00ea*/ 	.short	0x0000


	//----- nvinfo : EIATTR_MAXREG_COUNT
	.align		4
        /*00ec*/ 	.byte	0x03, 0x1b
        /*00ee*/ 	.short	0x00ff


	//----- nvinfo : EIATTR_MERCURY_ISA_VERSION
	.align		4
        /*00f0*/ 	.byte	0x03, 0x5f
        /*00f2*/ 	.short	0x0101


	//----- nvinfo : EIATTR_VRC_CTA_INIT_COUNT
	.align		4
        /*00f4*/ 	.byte	0x02, 0x4a
	.zero		1
	.zero		1


	//----- nvinfo : EIATTR_EXIT_INSTR_OFFSETS
	.align		4
        /*00f8*/ 	.byte	0x04, 0x1c
        /*00fa*/ 	.short	(.L_43 - .L_42)


	//   ....[0]....
.L_42:
        /*00fc*/ 	.word	0x00000070


	//   ....[1]....
        /*0100*/ 	.word	0x00000360


	//   ....[2]....
        /*0104*/ 	.word	0x00000400


	//----- nvinfo : EIATTR_CBANK_PARAM_SIZE
	.align		4
.L_43:
        /*0108*/ 	.byte	0x03, 0x19
        /*010a*/ 	.short	0x005c


	//----- nvinfo : EIATTR_PARAM_CBANK
	.align		4
        /*010c*/ 	.byte	0x04, 0x0a
        /*010e*/ 	.short	(.L_45 - .L_44)
	.align		4
.L_44:
        /*0110*/ 	.word	index@(.nv.constant0._Z14greater_than_niiPiS_S_S_S_S_S_PcS0_iii)
        /*0114*/ 	.short	0x0380
        /*0116*/ 	.short	0x005c


	//----- nvinfo : EIATTR_SW_WAR
	.align		4
.L_45:
        /*0118*/ 	.byte	0x04, 0x36
        /*011a*/ 	.short	(.L_47 - .L_46)
.L_46:
        /*011c*/ 	.word	0x00000008
.L_47:


//--------------------- .nv.info._Z11less_than_niiPiS_S_S_S_S_S_PcS0_ii --------------------------
	.section	.nv.info._Z11less_than_niiPiS_S_S_S_S_S_PcS0_ii,"",@"SHT_CUDA_INFO"
	.sectionflags	@""
	.align	4


	//----- nvinfo : EIATTR_CUDA_API_VERSION
	.align		4
        /*0000*/ 	.byte	0x04, 0x37
        /*0002*/ 	.short	(.L_49 - .L_48)
.L_48:
        /*0004*/ 	.word	0x00000082


	//----- nvinfo : EIATTR_KPARAM_INFO
	.align		4
.L_49:
        /*0008*/ 	.byte	0x04, 0x17
        /*000a*/ 	.short	(.L_51 - .L_50)
.L_50:
        /*000c*/ 	.word	0x00000000
        /*0010*/ 	.short	0x000c
        /*0012*/ 	.short	0x0054
        /*0014*/ 	.byte	0x00, 0xf0, 0x11, 0x00


	//----- nvinfo : EIATTR_KPARAM_INFO
	.align		4
.L_51:
        /*0018*/ 	.byte	0x04, 0x17
        /*001a*/ 	.short	(.L_53 - .L_52)
.L_52:
        /*001c*/ 	.word	0x00000000
        /*0020*/ 	.short	0x000b
        /*0022*/ 	.short	0x0050
        /*0024*/ 	.byte	0x00, 0xf0, 0x11, 0x00


	//----- nvinfo : EIATTR_KPARAM_INFO
	.align		4
.L_53:
        /*0028*/ 	.byte	0x04, 0x17
        /*002a*/ 	.short	(.L_55 - .L_54)
.L_54:
        /*002c*/ 	.word	0x00000000
        /*0030*/ 	.short	0x000a
        /*0032*/ 	.short	0x0048
        /*0034*/ 	.byte	0x00, 0xf5, 0x21, 0x00


	//----- nvinfo : EIATTR_KPARAM_INFO
	.align		4
.L_55:
        /*0038*/ 	.byte	0x04, 0x17
        /*003a*/ 	.short	(.L_57 - .L_56)
.L_56:
        /*003c*/ 	.word	0x00000000
        /*0040*/ 	.short	0x0009
        /*0042*/ 	.short	0x0040
        /*0044*/ 	.byte	0x00, 0xf5, 0x21, 0x00


	//----- nvinfo : EIATTR_KPARAM_INFO
	.align		4
.L_57:
        /*0048*/ 	.byte	0x04, 0x17
        /*004a*/ 	.short	(.L_59 - .L_58)
.L_58:
        /*004c*/ 	.word	0x00000000
        /*0050*/ 	.short	0x0008
        /*0052*/ 	.short	0x0038
        /*0054*/ 	.byte	0x00, 0xf5, 0x21, 0x00


	//----- nvinfo : EIATTR_KPARAM_INFO
	.align		4
.L_59:
        /*0058*/ 	.byte	0x04, 0x17
        /*005a*/ 	.short	(.L_61 - .L_60)
.L_60:
        /*005c*/ 	.word	0x00000000
        /*0060*/ 	.short	0x0007
        /*0062*/ 	.short	0x0030
        /*0064*/ 	.byte	0x00, 0xf5, 0x21, 0x00


	//----- nvinfo : EIATTR_KPARAM_INFO
	.align		4
.L_61:
        /*0068*/ 	.byte	0x04, 0x17
        /*006a*/ 	.short	(.L_63 - .L_62)
.L_62:
        /*006c*/ 	.word	0x00000000
        /*0070*/ 	.short	0x0006
        /*0072*/ 	.short	0x0028
        /*0074*/ 	.byte	0x00, 0xf5, 0x21, 0x00


	//----- nvinfo : EIATTR_KPARAM_INFO
	.align		4
.L_63:
        /*0078*/ 	.byte	0x04, 0x17
        /*007a*/ 	.short	(.L_65 - .L_64)
.L_64:
        /*007c*/ 	.word	0x00000000
        /*0080*/ 	.short	0x0005
        /*0082*/ 	.short	0x0020
        /*0084*/ 	.byte	0x00, 0xf5, 0x21, 0x00


	//----- nvinfo : EIATTR_KPARAM_INFO
	.align		4
.L_65:
        /*0088*/ 	.byte	0x04, 0x17
        /*008a*/ 	.short	(.L_67 - .L_66)
.L_66:
        /*008c*/ 	.word	0x00000000
        /*0090*/ 	.short	0x0004
        /*0092*/ 	.short	0x0018
        /*0094*/ 	.byte	0x00, 0xf5, 0x21, 0x00


	//----- nvinfo : EIATTR_KPARAM_INFO
	.align		4
.L_67:
        /*0098*/ 	.byte	0x04, 0x17
        /*009a*/ 	.short	(.L_69 - .L_68)
.L_68:
        /*009c*/ 	.word	0x00000000
        /*00a0*/ 	.short	0x0003
        /*00a2*/ 	.short	0x0010
        /*00a4*/ 	.byte	0x00, 0xf5, 0x21, 0x00


	//----- nvinfo : EIATTR_KPARAM_INFO
	.align		4
.L_69:
        /*00a8*/ 	.byte	0x04, 0x17
        /*00aa*/ 	.short	(.L_71 - .L_70)
.L_70:
        /*00ac*/ 	.word	0x00000000
        /*00b0*/ 	.short	0x0002
        /*00b2*/ 	.short	0x0008
        /*00b4*/ 	.byte	0x00, 0xf5, 0x21, 0x00


	//----- nvinfo : EIATTR_KPARAM_INFO
	.align		4
.L_71:
        /*00b8*/ 	.byte	0x04, 0x17
        /*00ba*/ 	.short	(.L_73 - .L_72)
.L_72:
        /*00bc*/ 	.word	0x00000000
        /*00c0*/ 	.short	0x0001
        /*00c2*/ 	.short	0x0004
        /*00c4*/ 	.byte	0x00, 0xf0, 0x11, 0x00


	//----- nvinfo : EIATTR_KPARAM_INFO
	.align		4
.L_73:
        /*00c8*/ 	.byte	0x04, 0x17
        /*00ca*/ 	.short	(.L_75 - .L_74)
.L_74:
        /*00cc*/ 	.word	0x00000000
        /*00d0*/ 	.short	0x0000
        /*00d2*/ 	.short	0x0000
        /*00d4*/ 	.byte	0x00, 0xf0, 0x11, 0x00


	//----- nvinfo : EIATTR_SPARSE_MMA_MASK
	.align		4
.L_75:
        /*00d8*/ 	.byte	0x03, 0x50
        /*00da*/ 	.short	0x0000


	//----- nvinfo : EIATTR_MAXREG_COUNT
	.align		4
        /*00dc*/ 	.byte	0x03, 0x1b
        /*00de*/ 	.short	0x00ff


	//----- nvinfo : EIATTR_MERCURY_ISA_VERSION
	.align		4
        /*00e0*/ 	.byte	0x03, 0x5f
        /*00e2*/ 	.short	0x0101


	//----- nvinfo : EIATTR_VRC_CTA_INIT_COUNT
	.align		4
        /*00e4*/ 	.byte	0x02, 0x4a
	.zero		1
	.zero		1


	//----- nvinfo : EIATTR_EXIT_INSTR_OFFSETS
	.align		4
        /*00e8*/ 	.byte	0x04, 0x1c
        /*00ea*/ 	.short	(.L_77 - .L_76)


	//   ....[0]....
.L_76:
        /*00ec*/ 	.word	0x00000070


	//   ....[1]....
        /*00f0*/ 	.word	0x00000210


	//   ....[2]....
        /*00f4*/ 	.word	0x000004c0


	//----- nvinfo : EIATTR_CRS_STACK_SIZE
	.align		4
.L_77:
        /*00f8*/ 	.byte	0x04, 0x1e
        /*00fa*/ 	.short	(.L_79 - .L_78)
.L_78:
        /*00fc*/ 	.word	0x00000000


	//----- nvinfo : EIATTR_CBANK_PARAM_SIZE
	.align		4
.L_79:
        /*0100*/ 	.byte	0x03, 0x19
        /*0102*/ 	.short	0x0058


	//----- nvinfo : EIATTR_PARAM_CBANK
	.align		4
        /*0104*/ 	.byte	0x04, 0x0a
        /*0106*/ 	.short	(.L_81 - .L_80)
	.align		4
.L_80:
        /*0108*/ 	.word	index@(.nv.constant0._Z11less_than_niiPiS_S_S_S_S_S_PcS0_ii)
        /*010c*/ 	.short	0x0380
        /*010e*/ 	.short	0x0058


	//----- nvinfo : EIATTR_SW_WAR
	.align		4
.L_81:
        /*0110*/ 	.byte	0x04, 0x36
        /*0112*/ 	.short	(.L_83 - .L_82)
.L_82:
        /*0114*/ 	.word	0x00000008
.L_83:


//--------------------- .nv.callgraph             --------------------------
	.section	.nv.callgraph,"",@"SHT_CUDA_CALLGRAPH"
	.align	4
	.sectionentsize	8
	.align		4
        /*0000*/ 	.word	0x00000000
	.align		4
        /*0004*/ 	.word	0xffffffff
	.align		4
        /*0008*/ 	.word	0x00000000
	.align		4
        /*000c*/ 	.word	0xfffffffe
	.align		4
        /*0010*/ 	.word	0x00000000
	.align		4
        /*0014*/ 	.word	0xfffffffd
	.align		4
        /*0018*/ 	.word	0x00000000
	.align		4
        /*001c*/ 	.word	0xfffffffc


//--------------------- .text._Z14greater_than_niiPiS_S_S_S_S_S_PcS0_iii --------------------------
	.section	.text._Z14greater_than_niiPiS_S_S_S_S_S_PcS0_iii,"ax",@progbits
	.align	128
        .global         _Z14greater_than_niiPiS_S_S_S_S_S_PcS0_iii
        .type           _Z14greater_than_niiPiS_S_S_S_S_S_PcS0_iii,@function
        .size           _Z14greater_than_niiPiS_S_S_S_S_S_PcS0_iii,(.L_x_4 - _Z14greater_than_niiPiS_S_S_S_S_S_PcS0_iii)
        .other          _Z14greater_than_niiPiS_S_S_S_S_S_PcS0_iii,@"STO_CUDA_ENTRY STV_DEFAULT"
_Z14greater_than_niiPiS_S_S_S_S_S_PcS0_iii:
.text._Z14greater_than_niiPiS_S_S_S_S_S_PcS0_iii:
[----:B------:R-:W-:Y:S01]  /*0000*/  LDC R1, c[0x0][0x37c] ;  /* 0x0000df00ff017b82 */ /* 0x000fe20000000800 */
[----:B------:R-:W0:Y:S07]  /*0010*/  S2R R3, SR_TID.X ;  /* 0x0000000000037919 */ /* 0x000e2e0000002100 */
[----:B------:R-:W0:Y:S01]  /*0020*/  S2UR UR4, SR_CTAID.X ;  /* 0x00000000000479c3 */ /* 0x000e220000002500 */
[----:B------:R-:W1:Y:S07]  /*0030*/  LDCU UR5, c[0x0][0x384] ;  /* 0x00007080ff0577ac */ /* 0x000e6e0008000800 */
[----:B------:R-:W0:Y:S02]  /*0040*/  LDC R0, c[0x0][0x360] ;  /* 0x0000d800ff007b82 */ /* 0x000e240000000800 */
[----:B0-----:R-:W-:-:S05]  /*0050*/  IMAD R0, R0, UR4, R3 ;  /* 0x0000000400007c24 */ /* 0x001fca000f8e0203 */
[----:B-1----:R-:W-:-:S13]  /*0060*/  ISETP.GT.AND P0, PT, R0, UR5, PT ;  /* 0x0000000500007c0c */ /* 0x002fda000bf04270 */
[----:B------:R-:W-:Y:S05]  /*0070*/  @P0 EXIT ;  /* 0x000000000000094d */ /* 0x000fea0003800000 */
[----:B------:R-:W0:Y:S01]  /*0080*/  LDC.64 R4, c[0x0][0x388] ;  /* 0x0000e200ff047b82 */ /* 0x000e220000000a00 */
[----:B------:R-:W1:Y:S01]  /*0090*/  LDCU.64 UR4, c[0x0][0x358] ;  /* 0x00006b00ff0477ac */ /* 0x000e620008000a00 */
[----:B------:R-:W2:Y:S06]  /*00a0*/  LDCU.64 UR8, c[0x0][0x3d0] ;  /* 0x00007a00ff0877ac */ /* 0x000eac0008000a00 */
[----:B------:R-:W3:Y:S01]  /*00b0*/  LDC.64 R6, c[0x0][0x3b0] ;  /* 0x0000ec00ff067b82 */ /* 0x000ee20000000a00 */
[----:B------:R-:W4:Y:S01]  /*00c0*/  LDCU UR6, c[0x0][0x3d8] ;  /* 0x00007b00ff0677ac */ /* 0x000f220008000800 */
[----:B------:R-:W5:Y:S06]  /*00d0*/  LDCU.128 UR12, c[0x0][0x3c0] ;  /* 0x00007800ff0c77ac */ /* 0x000f6c0008000c00 */
[----:B------:R-:W2:Y:S01]  /*00e0*/  LDC.64 R2, c[0x0][0x390] ;  /* 0x0000e400ff027b82 */ /* 0x000ea20000000a00 */
[----:B0-----:R-:W-:-:S07]  /*00f0*/  IMAD.WIDE R4, R0, 0x4, R4 ;  /* 0x0000000400047825 */ /* 0x001fce00078e0204 */
[----:B------:R-:W0:Y:S01]  /*0100*/  LDC.64 R8, c[0x0][0x398] ;  /* 0x0000e600ff087b82 */ /* 0x000e220000000a00 */
[----:B-1----:R-:W4:Y:S01]  /*0110*/  LDG.E R4, desc[UR4][R4.64+0x4] ;  /* 0x0000040404047981 */ /* 0x002f22000c1e1900 */
[----:B---3--:R-:W-:-:S06]  /*0120*/  IMAD.WIDE R6, R0, 0x4, R6 ;  /* 0x0000000400067825 */ /* 0x008fcc00078e0206 */
[----:B------:R-:W1:Y:S01]  /*0130*/  LDC R17, c[0x0][0x380] ;  /* 0x0000e000ff117b82 */ /* 0x000e620000000800 */
[----:B------:R-:W4:Y:S01]  /*0140*/  LDG.E R11, desc[UR4][R6.64+0x4] ;  /* 0x00000404060b7981 */ /* 0x000f22000c1e1900 */
[----:B--2---:R-:W-:-:S04]  /*0150*/  IMAD.WIDE R2, R0, 0x4, R2 ;  /* 0x0000000400027825 */ /* 0x004fc800078e0202 */
[----:B0-----:R-:W-:Y:S01]  /*0160*/  IMAD.WIDE R8, R0, 0x4, R8 ;  /* 0x0000000400087825 */ /* 0x001fe200078e0208 */
[----:B----4-:R-:W-:-:S05]  /*0170*/  VIADDMNMX R11, R11, UR9, R4, PT ;  /* 0x000000090b0b7c46 */ /* 0x010fca000b800104 */
[----:B------:R-:W-:Y:S02]  /*0180*/  VIADD R13, R11, UR6 ;  /* 0x000000060b0d7c36 */ /* 0x000fe40008000000 */
[----:B-1----:R-:W-:Y:S01]  /*0190*/  VIADD R17, R17, -UR8 ;  /* 0x8000000811117c36 */ /* 0x002fe20008000000 */
[----:B------:R-:W0:Y:S02]  /*01a0*/  LDC.64 R10, c[0x0][0x3a0] ;  /* 0x0000e800ff0a7b82 */ /* 0x000e240000000a00 */
[----:B------:R1:W-:Y:S04]  /*01b0*/  STG.E desc[UR4][R2.64], R13 ;  /* 0x0000000d02007986 */ /* 0x0003e8000c101904 */
[----:B------:R-:W2:Y:S04]  /*01c0*/  LDG.E R15, desc[UR4][R6.64] ;  /* 0x00000004060f7981 */ /* 0x000ea8000c1e1900 */
[----:B------:R-:W2:Y:S01]  /*01d0*/  LDG.E R8, desc[UR4][R8.64] ;  /* 0x0000000408087981 */ /* 0x000ea2000c1e1900 */
[----:B------:R-:W-:-:S02]  /*01e0*/  ISETP.NE.AND P0, PT, R17, 0x1, PT ;  /* 0x000000011100780c */ /* 0x000fc40003f05270 */
[C---:B------:R-:W-:Y:S02]  /*01f0*/  IADD3 R16, PT, PT, -R0.reuse, UR8, RZ ;  /* 0x0000000800107c10 */ /* 0x040fe4000fffe1ff */
[----:B------:R-:W-:-:S09]  /*0200*/  IADD3 R17, PT, PT, R0, R17, RZ ;  /* 0x0000001100117210 */ /* 0x000fd20007ffe0ff */
[----:B------:R-:W3:Y:S01]  /*0210*/  @!P0 LDC.64 R4, c[0x0][0x3a8] ;  /* 0x0000ea00ff048b82 */ /* 0x000ee20000000a00 */
[----:B-----5:R-:W-:Y:S02]  /*0220*/  IADD3 R14, P2, PT, R16, UR14, RZ ;  /* 0x0000000e100e7c10 */ /* 0x020fe4000ff5e0ff */
[----:B------:R-:W-:-:S04]  /*0230*/  IADD3 R12, P1, PT, R17, UR12, RZ ;  /* 0x0000000c110c7c10 */ /* 0x000fc8000ff3e0ff */
[----:B-1----:R-:W-:Y:S01]  /*0240*/  LEA.HI.X.SX32 R13, R17, UR13, 0x1, P1 ;  /* 0x0000000d110d7c11 */ /* 0x002fe200088f0eff */
[----:B---3--:R-:W-:Y:S01]  /*0250*/  @!P0 IMAD.WIDE R4, R0, 0x4, R4 ;  /* 0x0000000400048825 */ /* 0x008fe200078e0204 */
[----:B--2---:R-:W-:-:S03]  /*0260*/  VIADDMNMX R15, R15, UR9, R8, PT ;  /* 0x000000090f0f7c46 */ /* 0x004fc6000b800108 */
[----:B0-----:R-:W-:Y:S02]  /*0270*/  IMAD.WIDE R8, R0, 0x4, R10 ;  /* 0x0000000400087825 */ /* 0x001fe400078e020a */
[----:B------:R-:W0:Y:S02]  /*0280*/  @!P0 LDC.64 R10, c[0x0][0x3b8] ;  /* 0x0000ee00ff0a8b82 */ /* 0x000e240000000a00 */
[----:B------:R-:W-:Y:S01]  /*0290*/  VIADD R6, R15, UR6 ;  /* 0x000000060f067c36 */ /* 0x000fe20008000000 */
[----:B------:R-:W-:-:S04]  /*02a0*/  LEA.HI.X.SX32 R15, R16, UR15, 0x1, P2 ;  /* 0x0000000f100f7c11 */ /* 0x000fc800090f0eff */
[----:B------:R1:W-:Y:S04]  /*02b0*/  STG.E desc[UR4][R8.64], R6 ;  /* 0x0000000608007986 */ /* 0x0003e8000c101904 */
[----:B------:R-:W2:Y:S04]  /*02c0*/  LDG.E.U8 R15, desc[UR4][R14.64] ;  /* 0x000000040e0f7981 */ /* 0x000ea8000c1e1100 */
[----:B------:R-:W2:Y:S04]  /*02d0*/  LDG.E.U8 R12, desc[UR4][R12.64] ;  /* 0x000000040c0c7981 */ /* 0x000ea8000c1e1100 */
[----:B------:R-:W3:Y:S04]  /*02e0*/  @!P0 LDG.E R4, desc[UR4][R4.64] ;  /* 0x0000000404048981 */ /* 0x000ee8000c1e1900 */
[----:B------:R-:W4:Y:S01]  /*02f0*/  @!P0 LDG.E R17, desc[UR4][R2.64] ;  /* 0x0000000402118981 */ /* 0x000f22000c1e1900 */
[----:B0-----:R-:W-:Y:S01]  /*0300*/  @!P0 IMAD.WIDE R10, R0, 0x4, R10 ;  /* 0x00000004000a8825 */ /* 0x001fe200078e020a */
[----:B--2---:R-:W-:-:S04]  /*0310*/  ISETP.NE.AND P1, PT, R12, R15, PT ;  /* 0x0000000f0c00720c */ /* 0x004fc80003f25270 */
[----:B------:R-:W-:-:S04]  /*0320*/  SEL R7, RZ, 0x1, !P1 ;  /* 0x00000001ff077807 */ /* 0x000fc80004800000 */
[----:B---3--:R-:W-:-:S04]  /*0330*/  @!P0 IADD3 R16, PT, PT, R7, R4, RZ ;  /* 0x0000000407108210 */ /* 0x008fc80007ffe0ff */
[----:B----4-:R-:W-:-:S05]  /*0340*/  @!P0 VIMNMX3 R17, R17, R6, R16, PT ;  /* 0x000000061111820f */ /* 0x010fca0003800110 */
[----:B------:R1:W-:Y:S01]  /*0350*/  @!P0 STG.E desc[UR4][R10.64], R17 ;  /* 0x000000110a008986 */ /* 0x0003e2000c101904 */
[----:B------:R-:W-:Y:S05]  /*0360*/  @!P0 EXIT ;  /* 0x000000000000894d */ /* 0x000fea0003800000 */
[----:B------:R-:W0:Y:S01]  /*0370*/  LDC.64 R4, c[0x0][0x3a8] ;  /* 0x0000ea00ff047b82 */ /* 0x000e220000000a00 */
[----:B------:R-:W2:Y:S07]  /*0380*/  LDG.E R3, desc[UR4][R2.64] ;  /* 0x0000000402037981 */ /* 0x000eae000c1e1900 */
[----:B-1----:R-:W1:Y:S01]  /*0390*/  LDC.64 R8, c[0x0][0x3b8] ;  /* 0x0000ee00ff087b82 */ /* 0x002e620000000a00 */
[----:B0-----:R-:W-:-:S06]  /*03a0*/  IMAD.WIDE R4, R0, 0x4, R4 ;  /* 0x0000000400047825 */ /* 0x001fcc00078e0204 */
[----:B------:R-:W3:Y:S01]  /*03b0*/  LDG.E R4, desc[UR4][R4.64+0x4] ;  /* 0x0000040404047981 */ /* 0x000ee2000c1e1900 */
[----:B-1----:R-:W-:-:S04]  /*03c0*/  IMAD.WIDE R8, R0, 0x4, R8 ;  /* 0x0000000400087825 */ /* 0x002fc800078e0208 */
[----:B---3--:R-:W-:-:S05]  /*03d0*/  IMAD.IADD R7, R7, 0x1, R4 ;  /* 0x0000000107077824 */ /* 0x008fca00078e0204 */
[----:B--2---:R-:W-:-:S05]  /*03e0*/  VIMNMX3 R7, R3, R6, R7, PT ;  /* 0x000000060307720f */ /* 0x004fca0003800107 */
[----:B------:R-:W-:Y:S01]  /*03f0*/  STG.E desc[UR4][R8.64], R7 ;  /* 0x0000000708007986 */ /* 0x000fe2000c101904 */
[----:B------:R-:W-:Y:S05]  /*0400*/  EXIT ;  /* 0x000000000000794d */ /* 0x000fea0003800000 */
.L_x_0:
[----:B------:R-:W-:-:S00]  /*0410*/  BRA `(.L_x_0) ;  /* 0xfffffffc00fc7947 */ /* 0x000fc0000383ffff */
[----:B------:R-:W-:-:S00]  /*0420*/  NOP ;  /* 0x0000000000007918 */ /* 0x000fc00000000000 */
        /* <DEDUP_REMOVED lines=13> */
.L_x_4:


//--------------------- .text._Z11less_than_niiPiS_S_S_S_S_S_PcS0_ii --------------------------
	.section	.text._Z11less_than_niiPiS_S_S_S_S_S_PcS0_ii,"ax",@progbits
	.align	128
        .global         _Z11less_than_niiPiS_S_S_S_S_S_PcS0_ii
        .type           _Z11less_than_niiPiS_S_S_S_S_S_PcS0_ii,@function
        .size           _Z11less_than_niiPiS_S_S_S_S_S_PcS0_ii,(.L_x_5 - _Z11less_than_niiPiS_S_S_S_S_S_PcS0_ii)
        .other          _Z11less_than_niiPiS_S_S_S_S_S_PcS0_ii,@"STO_CUDA_ENTRY STV_DEFAULT"
_Z11less_than_niiPiS_S_S_S_S_S_PcS0_ii:
.text._Z11less_than_niiPiS_S_S_S_S_S_PcS0_ii:
        /* <DEDUP_REMOVED lines=8> */
[C---:B------:R-:W-:Y:S01]  /*0080*/  ISETP.NE.AND P1, PT, R0.reuse, RZ, PT ;  /* 0x000000ff0000720c */ /* 0x040fe20003f25270 */
[----:B------:R-:W0:Y:S01]  /*0090*/  LDC R3, c[0x0][0x380] ;  /* 0x0000e000ff037b82 */ /* 0x000e220000000800 */
[----:B------:R-:W1:Y:S01]  /*00a0*/  LDCU.64 UR4, c[0x0][0x358] ;  /* 0x00006b00ff0477ac */ /* 0x000e620008000a00 */
[----:B------:R-:W-:Y:S10]  /*00b0*/  BSSY.RECONVERGENT B0, `(.L_x_1) ;  /* 0x0000015000007945 */ /* 0x000ff40003800200 */
[----:B------:R-:W2:Y:S08]  /*00c0*/  @!P1 LDC.64 R8, c[0x0][0x3d0] ;  /* 0x0000f400ff089b82 */ /* 0x000eb00000000a00 */
[----:B------:R-:W1:Y:S01]  /*00d0*/  @!P1 LDC.64 R4, c[0x0][0x3b8] ;  /* 0x0000ee00ff049b82 */ /* 0x000e620000000a00 */
[----:B0-----:R-:W-:-:S02]  /*00e0*/  ISETP.NE.AND P2, PT, R0, R3, PT ;  /* 0x000000030000720c */ /* 0x001fc40003f45270 */
[----:B------:R-:W-:-:S05]  /*00f0*/  ISETP.GE.AND P0, PT, R0, R3, PT ;  /* 0x000000030000720c */ /* 0x000fca0003f06270 */
[----:B------:R-:W0:Y:S01]  /*0100*/  @!P1 LDC.64 R6, c[0x0][0x3a0] ;  /* 0x0000e800ff069b82 */ /* 0x000e220000000a00 */
[----:B------:R-:W-:Y:S01]  /*0110*/  ISETP.LT.OR P0, PT, R0, 0x1, P0 ;  /* 0x000000010000780c */ /* 0x000fe20000701670 */
[----:B--2---:R-:W-:-:S05]  /*0120*/  @!P1 IMAD R2, R9, R3, R8 ;  /* 0x0000000309029224 */ /* 0x004fca00078e0208 */
[----:B------:R-:W-:Y:S01]  /*0130*/  @!P1 IADD3 R9, PT, PT, R2, R9, RZ ;  /* 0x0000000902099210 */ /* 0x000fe20007ffe0ff */
[----:B-1----:R1:W-:Y:S04]  /*0140*/  @!P1 STG.E desc[UR4][R4.64], R2 ;  /* 0x0000000204009986 */ /* 0x0023e8000c101904 */
[----:B0-----:R1:W-:Y:S01]  /*0150*/  @!P1 STG.E desc[UR4][R6.64], R9 ;  /* 0x0000000906009986 */ /* 0x0013e2000c101904 */
[----:B------:R-:W-:Y:S05]  /*0160*/  @P2 BRA `(.L_x_2) ;  /* 0x0000000000242947 */ /* 0x000fea0003800000 */
[----:B-1----:R-:W0:Y:S08]  /*0170*/  LDC.64 R8, c[0x0][0x3d0] ;  /* 0x0000f400ff087b82 */ /* 0x002e300000000a00 */
[----:B------:R-:W1:Y:S08]  /*0180*/  LDC.64 R4, c[0x0][0x3b8] ;  /* 0x0000ee00ff047b82 */ /* 0x000e700000000a00 */
[----:B------:R-:W2:Y:S01]  /*0190*/  LDC.64 R6, c[0x0][0x390] ;  /* 0x0000e400ff067b82 */ /* 0x000ea20000000a00 */
[----:B0-----:R-:W-:-:S05]  /*01a0*/  IMAD R8, R9, R3, R8 ;  /* 0x0000000309087224 */ /* 0x001fca00078e0208 */
[----:B------:R-:W-:Y:S01]  /*01b0*/  IADD3 R9, PT, PT, R8, R9, RZ ;  /* 0x0000000908097210 */ /* 0x000fe20007ffe0ff */
[----:B-1----:R-:W-:-:S05]  /*01c0*/  IMAD.WIDE R4, R3, 0x4, R4 ;  /* 0x0000000403047825 */ /* 0x002fca00078e0204 */
[----:B------:R0:W-:Y:S01]  /*01d0*/  STG.E desc[UR4][R4.64], R8 ;  /* 0x0000000804007986 */ /* 0x0001e2000c101904 */
[----:B--2---:R-:W-:-:S05]  /*01e0*/  IMAD.WIDE R6, R3, 0x4, R6 ;  /* 0x0000000403067825 */ /* 0x004fca00078e0206 */
[----:B------:R0:W-:Y:S02]  /*01f0*/  STG.E desc[UR4][R6.64], R9 ;  /* 0x0000000906007986 */ /* 0x0001e4000c101904 */
.L_x_2:
[----:B------:R-:W-:Y:S05]  /*0200*/  BSYNC.RECONVERGENT B0 ;  /* 0x0000000000007941 */ /* 0x000fea0003800200 */
.L_x_1:
[----:B------:R-:W-:Y:S05]  /*0210*/  @P0 EXIT ;  /* 0x000000000000094d */ /* 0x000fea0003800000 */
[----:B01----:R-:W0:Y:S01]  /*0220*/  LDC.64 R6, c[0x0][0x388] ;  /* 0x0000e200ff067b82 */ /* 0x003e220000000a00 */
[----:B------:R-:W1:Y:S07]  /*0230*/  LDCU.64 UR6, c[0x0][0x3d0] ;  /* 0x00007a00ff0677ac */ /* 0x000e6e0008000a00 */
[----:B------:R-:W2:Y:S08]  /*0240*/  LDC.64 R12, c[0x0][0x3b0] ;  /* 0x0000ec00ff0c7b82 */ /* 0x000eb00000000a00 */
[----:B------:R-:W3:Y:S08]  /*0250*/  LDC.64 R4, c[0x0][0x390] ;  /* 0x0000e400ff047b82 */ /* 0x000ef00000000a00 */
[----:B------:R-:W4:Y:S01]  /*0260*/  LDC.64 R10, c[0x0][0x398] ;  /* 0x0000e600ff0a7b82 */ /* 0x000f220000000a00 */
[C---:B0-----:R-:W-:Y:S01]  /*0270*/  IMAD.WIDE.U32 R6, R0.reuse, 0x4, R6 ;  /* 0x0000000400067825 */ /* 0x041fe200078e0006 */
[----:B------:R-:W0:Y:S05]  /*0280*/  LDCU.128 UR8, c[0x0][0x3c0] ;  /* 0x00007800ff0877ac */ /* 0x000e2a0008000c00 */
[----:B------:R-:W1:Y:S01]  /*0290*/  LDG.E R6, desc[UR4][R6.64] ;  /* 0x0000000406067981 */ /* 0x000e62000c1e1900 */
[----:B--2---:R-:W-:-:S06]  /*02a0*/  IMAD.WIDE.U32 R8, R0, 0x4, R12 ;  /* 0x0000000400087825 */ /* 0x004fcc00078e000c */
[----:B------:R-:W1:Y:S01]  /*02b0*/  LDG.E R9, desc[UR4][R8.64] ;  /* 0x0000000408097981 */ /* 0x000e62000c1e1900 */
[C---:B------:R-:W-:Y:S02]  /*02c0*/  VIADD R2, R0.reuse, 0xffffffff ;  /* 0xffffffff00027836 */ /* 0x040fe40000000000 */
[----:B---3--:R-:W-:-:S04]  /*02d0*/  IMAD.WIDE.U32 R4, R0, 0x4, R4 ;  /* 0x0000000400047825 */ /* 0x008fc800078e0004 */
[----:B------:R-:W-:-:S04]  /*02e0*/  IMAD.WIDE.U32 R12, R2, 0x4, R12 ;  /* 0x00000004020c7825 */ /* 0x000fc800078e000c */
[----:B----4-:R-:W-:Y:S01]  /*02f0*/  IMAD.WIDE.U32 R10, R2, 0x4, R10 ;  /* 0x00000004020a7825 */ /* 0x010fe200078e000a */
[----:B-1----:R-:W-:Y:S02]  /*0300*/  VIADDMNMX R14, R9, UR6, R6, PT ;  /* 0x00000006090e7c46 */ /* 0x002fe4000b800106 */
[----:B------:R-:W1:Y:S02]  /*0310*/  LDC.64 R8, c[0x0][0x3a0] ;  /* 0x0000e800ff087b82 */ /* 0x000e640000000a00 */
[----:B------:R-:W-:-:S05]  /*0320*/  IADD3 R19, PT, PT, R14, UR7, RZ ;  /* 0x000000070e137c10 */ /* 0x000fca000fffe0ff */
[----:B------:R2:W-:Y:S01]  /*0330*/  STG.E desc[UR4][R4.64], R19 ;  /* 0x0000001304007986 */ /* 0x0005e2000c101904 */
[----:B------:R-:W3:Y:S03]  /*0340*/  LDC.64 R6, c[0x0][0x3a8] ;  /* 0x0000ea00ff067b82 */ /* 0x000ee60000000a00 */
[----:B------:R-:W4:Y:S04]  /*0350*/  LDG.E R13, desc[UR4][R12.64] ;  /* 0x000000040c0d7981 */ /* 0x000f28000c1e1900 */
[----:B------:R-:W4:Y:S01]  /*0360*/  LDG.E R10, desc[UR4][R10.64] ;  /* 0x000000040a0a7981 */ /* 0x000f22000c1e1900 */
[----:B------:R-:W-:Y:S01]  /*0370*/  IMAD.IADD R17, R3, 0x1, -R0 ;  /* 0x0000000103117824 */ /* 0x000fe200078e0a00 */
[----:B0-----:R-:W-:-:S04]  /*0380*/  IADD3 R14, P0, PT, R0, UR8, RZ ;  /* 0x00000008000e7c10 */ /* 0x001fc8000ff1e0ff */
[C---:B------:R-:W-:Y:S01]  /*0390*/  IADD3 R16, P1, PT, R17.reuse, UR10, RZ ;  /* 0x0000000a11107c10 */ /* 0x040fe2000ff3e0ff */
[----:B------:R-:W-:Y:S02]  /*03a0*/  IMAD.X R15, RZ, RZ, UR9, P0 ;  /* 0x00000009ff0f7e24 */ /* 0x000fe400080e06ff */
[----:B-1----:R-:W-:Y:S01]  /*03b0*/  IMAD.WIDE.U32 R8, R0, 0x4, R8 ;  /* 0x0000000400087825 */ /* 0x002fe200078e0008 */
[----:B------:R-:W-:-:S03]  /*03c0*/  LEA.HI.X.SX32 R17, R17, UR11, 0x1, P1 ;  /* 0x0000000b11117c11 */ /* 0x000fc600088f0eff */
[----:B---3--:R-:W-:Y:S01]  /*03d0*/  IMAD.WIDE.U32 R6, R2, 0x4, R6 ;  /* 0x0000000402067825 */ /* 0x008fe200078e0006 */
[----:B----4-:R-:W-:-:S04]  /*03e0*/  VIADDMNMX R3, R13, UR6, R10, PT ;  /* 0x000000060d037c46 */ /* 0x010fc8000b80010a */
[----:B------:R-:W-:Y:S02]  /*03f0*/  IADD3 R21, PT, PT, R3, UR7, RZ ;  /* 0x0000000703157c10 */ /* 0x000fe4000fffe0ff */
[----:B------:R-:W0:Y:S03]  /*0400*/  LDC.64 R2, c[0x0][0x3b8] ;  /* 0x0000ee00ff027b82 */ /* 0x000e260000000a00 */
[----:B------:R1:W-:Y:S04]  /*0410*/  STG.E desc[UR4][R8.64], R21 ;  /* 0x0000001508007986 */ /* 0x0003e8000c101904 */
[----:B------:R-:W3:Y:S04]  /*0420*/  LDG.E.U8 R14, desc[UR4][R14.64] ;  /* 0x000000040e0e7981 */ /* 0x000ee8000c1e1100 */
[----:B------:R-:W3:Y:S04]  /*0430*/  LDG.E.U8 R17, desc[UR4][R16.64] ;  /* 0x0000000410117981 */ /* 0x000ee8000c1e1100 */
[----:B------:R-:W4:Y:S04]  /*0440*/  LDG.E R6, desc[UR4][R6.64] ;  /* 0x0000000406067981 */ /* 0x000f28000c1e1900 */
[----:B--2---:R-:W1:Y:S01]  /*0450*/  LDG.E R4, desc[UR4][R4.64] ;  /* 0x0000000404047981 */ /* 0x004e62000c1e1900 */
[----:B0-----:R-:W-:Y:S01]  /*0460*/  IMAD.WIDE.U32 R2, R0, 0x4, R2 ;  /* 0x0000000400027825 */ /* 0x001fe200078e0002 */
[----:B---3--:R-:W-:-:S02]  /*0470*/  ISETP.NE.AND P0, PT, R14, R17, PT ;  /* 0x000000110e00720c */ /* 0x008fc40003f05270 */
[----:B----4-:R-:W-:-:S11]  /*0480*/  IADD3 R10, PT, PT, R6, 0x1, RZ ;  /* 0x00000001060a7810 */ /* 0x010fd60007ffe0ff */
[----:B------:R-:W-:-:S05]  /*0490*/  @!P0 IMAD.MOV R10, RZ, RZ, R6 ;  /* 0x000000ffff0a8224 */ /* 0x000fca00078e0206 */
[----:B-1----:R-:W-:-:S05]  /*04a0*/  VIMNMX3 R21, R4, R21, R10, PT ;  /* 0x000000150415720f */ /* 0x002fca000380010a */
[----:B------:R-:W-:Y:S01]  /*04b0*/  STG.E desc[UR4][R2.64], R21 ;  /* 0x0000001502007986 */ /* 0x000fe2000c101904 */
[----:B------:R-:W-:Y:S05]  /*04c0*/  EXIT ;  /* 0x000000000000794d */ /* 0x000fea0003800000 */
.L_x_3:
        /* <DEDUP_REMOVED lines=11> */
.L_x_5:


//--------------------- .nv.shared.reserved.0     --------------------------
	.section	.nv.shared.reserved.0,"aw",@nobits
	.weak		__nv_reservedSMEM_offset_0_alias
	.size		__nv_reservedSMEM_offset_0_alias, 0, 64
	.other		__nv_reservedSMEM_offset_0_alias,@"STO_CUDA_RESERVED_SHARED STV_DEFAULT"
__nv_reservedSMEM_offset_0_alias:
	.zero		0
	.zero		64


//--------------------- .nv.constant0._Z14greater_than_niiPiS_S_S_S_S_S_PcS0_iii --------------------------
	.section	.nv.constant0._Z14greater_than_niiPiS_S_S_S_S_S_PcS0_iii,"a",@progbits
	.sectionflags	@""
	.align	4
.nv.constant0._Z14greater_than_niiPiS_S_S_S_S_S_PcS0_iii:
	.zero		988


//--------------------- .nv.constant0._Z11less_than_niiPiS_S_S_S_S_S_PcS0_ii --------------------------
	.section	.nv.constant0._Z11less_than_niiPiS_S_S_S_S_S_PcS0_ii,"a",@progbits
	.sectionflags	@""
	.align	4
.nv.constant0._Z11less_than_niiPiS_S_S_S_S_S_PcS0_ii:
	.zero		984


//--------------------- SYMBOLS --------------------------

	.type		.nv.reservedSmem.offset0,@object
	.size		.nv.reservedSmem.offset0,0x4
